//
// Generated by NVIDIA NVVM Compiler
//
// Compiler Build ID: CL-36424714
// Cuda compilation tools, release 13.0, V13.0.88
// Based on NVVM 20.0.0
//

.version 9.0
.target sm_100
.address_size 64

	// .globl	_Z9vectorAddPjS_S_i
.extern .shared .align 16 .b8 sdata[];

.visible .entry _Z9vectorAddPjS_S_i(
	.param .u64 .ptr .align 1 _Z9vectorAddPjS_S_i_param_0,
	.param .u64 .ptr .align 1 _Z9vectorAddPjS_S_i_param_1,
	.param .u64 .ptr .align 1 _Z9vectorAddPjS_S_i_param_2,
	.param .u32 _Z9vectorAddPjS_S_i_param_3
)
{
	.reg .pred 	%p<2>;
	.reg .b32 	%r<9>;
	.reg .b64 	%rd<11>;

	ld.param.u64 	%rd1, [_Z9vectorAddPjS_S_i_param_0];
	ld.param.u64 	%rd2, [_Z9vectorAddPjS_S_i_param_1];
	ld.param.u64 	%rd3, [_Z9vectorAddPjS_S_i_param_2];
	ld.param.u32 	%r2, [_Z9vectorAddPjS_S_i_param_3];
	mov.u32 	%r3, %ctaid.x;
	mov.u32 	%r4, %ntid.x;
	mov.u32 	%r5, %tid.x;
	mad.lo.s32 	%r1, %r3, %r4, %r5;
	setp.ge.s32 	%p1, %r1, %r2;
	@%p1 bra 	$L__BB0_2;
	cvta.to.global.u64 	%rd4, %rd1;
	cvta.to.global.u64 	%rd5, %rd2;
	cvta.to.global.u64 	%rd6, %rd3;
	mul.wide.s32 	%rd7, %r1, 4;
	add.s64 	%rd8, %rd4, %rd7;
	ld.global.u32 	%r6, [%rd8];
	add.s64 	%rd9, %rd5, %rd7;
	ld.global.u32 	%r7, [%rd9];
	add.s32 	%r8, %r7, %r6;
	add.s64 	%rd10, %rd6, %rd7;
	st.global.u32 	[%rd10], %r8;
$L__BB0_2:
	ret;

}
	// .globl	_Z17conditionalKernelPiii
.visible .entry _Z17conditionalKernelPiii(
	.param .u64 .ptr .align 1 _Z17conditionalKernelPiii_param_0,
	.param .u32 _Z17conditionalKernelPiii_param_1,
	.param .u32 _Z17conditionalKernelPiii_param_2
)
{
	.reg .pred 	%p<3>;
	.reg .b32 	%r<12>;
	.reg .b64 	%rd<5>;

	ld.param.u64 	%rd2, [_Z17conditionalKernelPiii_param_0];
	ld.param.u32 	%r4, [_Z17conditionalKernelPiii_param_1];
	ld.param.u32 	%r3, [_Z17conditionalKernelPiii_param_2];
	mov.u32 	%r5, %ctaid.x;
	mov.u32 	%r6, %ntid.x;
	mov.u32 	%r7, %tid.x;
	mad.lo.s32 	%r1, %r5, %r6, %r7;
	setp.ge.s32 	%p1, %r1, %r4;
	@%p1 bra 	$L__BB1_4;
	cvta.to.global.u64 	%rd3, %rd2;
	mul.wide.s32 	%rd4, %r1, 4;
	add.s64 	%rd1, %rd3, %rd4;
	ld.global.u32 	%r2, [%rd1];
	setp.le.s32 	%p2, %r2, %r3;
	@%p2 bra 	$L__BB1_3;
	shl.b32 	%r11, %r2, 1;
	st.global.u32 	[%rd1], %r11;
	bra.uni 	$L__BB1_4;
$L__BB1_3:
	shr.u32 	%r8, %r2, 31;
	add.s32 	%r9, %r2, %r8;
	shr.s32 	%r10, %r9, 1;
	st.global.u32 	[%rd1], %r10;
$L__BB1_4:
	ret;

}
	// .globl	_Z18sharedMemoryKernelPfS_i
.visible .entry _Z18sharedMemoryKernelPfS_i(
	.param .u64 .ptr .align 1 _Z18sharedMemoryKernelPfS_i_param_0,
	.param .u64 .ptr .align 1 _Z18sharedMemoryKernelPfS_i_param_1,
	.param .u32 _Z18sharedMemoryKernelPfS_i_param_2
)
{
	.reg .pred 	%p<3>;
	.reg .b32 	%r<10>;
	.reg .b32 	%f<4>;
	.reg .b64 	%rd<9>;

	ld.param.u64 	%rd1, [_Z18sharedMemoryKernelPfS_i_param_0];
	ld.param.u64 	%rd2, [_Z18sharedMemoryKernelPfS_i_param_1];
	ld.param.u32 	%r3, [_Z18sharedMemoryKernelPfS_i_param_2];
	mov.u32 	%r4, %tid.x;
	mov.u32 	%r5, %ctaid.x;
	mov.u32 	%r6, %ntid.x;
	mad.lo.s32 	%r1, %r5, %r6, %r4;
	setp.ge.s32 	%p1, %r1, %r3;
	shl.b32 	%r7, %r4, 2;
	mov.u32 	%r8, sdata;
	add.s32 	%r2, %r8, %r7;
	@%p1 bra 	$L__BB2_2;
	cvta.to.global.u64 	%rd3, %rd1;
	mul.wide.s32 	%rd4, %r1, 4;
	add.s64 	%rd5, %rd3, %rd4;
	ld.global.f32 	%f1, [%rd5];
	st.shared.f32 	[%r2], %f1;
	bra.uni 	$L__BB2_3;
$L__BB2_2:
	mov.b32 	%r9, 0;
	st.shared.u32 	[%r2], %r9;
$L__BB2_3:
	setp.ge.s32 	%p2, %r1, %r3;
	bar.sync 	0;
	@%p2 bra 	$L__BB2_5;
	ld.shared.f32 	%f2, [%r2];
	add.f32 	%f3, %f2, %f2;
	cvta.to.global.u64 	%rd6, %rd2;
	mul.wide.s32 	%rd7, %r1, 4;
	add.s64 	%rd8, %rd6, %rd7;
	st.global.f32 	[%rd8], %f3;
$L__BB2_5:
	ret;

}
	// .globl	_Z10loopKernelPiii
.visible .entry _Z10loopKernelPiii(
	.param .u64 .ptr .align 1 _Z10loopKernelPiii_param_0,
	.param .u32 _Z10loopKernelPiii_param_1,
	.param .u32 _Z10loopKernelPiii_param_2
)
{
	.reg .pred 	%p<3>;
	.reg .b32 	%r<17>;
	.reg .b64 	%rd<7>;

	ld.param.u64 	%rd2, [_Z10loopKernelPiii_param_0];
	ld.param.u32 	%r5, [_Z10loopKernelPiii_param_1];
	ld.param.u32 	%r4, [_Z10loopKernelPiii_param_2];
	mov.u32 	%r6, %ctaid.x;
	mov.u32 	%r7, %ntid.x;
	mov.u32 	%r8, %tid.x;
	mad.lo.s32 	%r1, %r6, %r7, %r8;
	setp.ge.s32 	%p1, %r1, %r5;
	@%p1 bra 	$L__BB3_4;
	cvta.to.global.u64 	%rd3, %rd2;
	setp.lt.s32 	%p2, %r4, 1;
	mul.wide.s32 	%rd4, %r1, 4;
	add.s64 	%rd1, %rd3, %rd4;
	mov.b32 	%r16, 0;
	@%p2 bra 	$L__BB3_3;
	ld.global.u32 	%r10, [%rd1];
	add.s32 	%r11, %r4, -1;
	mad.lo.s32 	%r12, %r11, %r10, %r11;
	add.s32 	%r13, %r10, %r12;
	add.s32 	%r14, %r4, -2;
	mul.wide.u32 	%rd5, %r11, %r14;
	shr.u64 	%rd6, %rd5, 1;
	cvt.u32.u64 	%r15, %rd6;
	add.s32 	%r16, %r13, %r15;
$L__BB3_3:
	st.global.u32 	[%rd1], %r16;
$L__BB3_4:
	ret;

}
	// .globl	_Z12matrixKernelPfii
.visible .entry _Z12matrixKernelPfii(
	.param .u64 .ptr .align 1 _Z12matrixKernelPfii_param_0,
	.param .u32 _Z12matrixKernelPfii_param_1,
	.param .u32 _Z12matrixKernelPfii_param_2
)
{
	.reg .pred 	%p<4>;
	.reg .b32 	%r<12>;
	.reg .b32 	%f<2>;
	.reg .b64 	%rd<5>;

	ld.param.u64 	%rd1, [_Z12matrixKernelPfii_param_0];
	ld.param.u32 	%r3, [_Z12matrixKernelPfii_param_1];
	ld.param.u32 	%r4, [_Z12matrixKernelPfii_param_2];
	mov.u32 	%r5, %ctaid.x;
	mov.u32 	%r6, %ntid.x;
	mov.u32 	%r7, %tid.x;
	mad.lo.s32 	%r1, %r5, %r6, %r7;
	mov.u32 	%r8, %ctaid.y;
	mov.u32 	%r9, %ntid.y;
	mov.u32 	%r10, %tid.y;
	mad.lo.s32 	%r2, %r8, %r9, %r10;
	setp.ge.s32 	%p1, %r2, %r4;
	setp.ge.s32 	%p2, %r1, %r3;
	or.pred  	%p3, %p2, %p1;
	@%p3 bra 	$L__BB4_2;
	cvta.to.global.u64 	%rd2, %rd1;
	mad.lo.s32 	%r11, %r3, %r2, %r1;
	cvt.rn.f32.s32 	%f1, %r11;
	mul.wide.s32 	%rd3, %r11, 4;
	add.s64 	%rd4, %rd2, %rd3;
	st.global.f32 	[%rd4], %f1;
$L__BB4_2:
	ret;

}
	// .globl	_Z17multiDeviceKernelPfi
.visible .entry _Z17multiDeviceKernelPfi(
	.param .u64 .ptr .align 1 _Z17multiDeviceKernelPfi_param_0,
	.param .u32 _Z17multiDeviceKernelPfi_param_1
)
{
	.reg .pred 	%p<2>;
	.reg .b32 	%r<6>;
	.reg .b32 	%f<3>;
	.reg .b64 	%rd<5>;

	ld.param.u64 	%rd1, [_Z17multiDeviceKernelPfi_param_0];
	ld.param.u32 	%r2, [_Z17multiDeviceKernelPfi_param_1];
	mov.u32 	%r3, %ctaid.x;
	mov.u32 	%r4, %ntid.x;
	mov.u32 	%r5, %tid.x;
	mad.lo.s32 	%r1, %r3, %r4, %r5;
	setp.ge.s32 	%p1, %r1, %r2;
	@%p1 bra 	$L__BB5_2;
	cvta.to.global.u64 	%rd2, %rd1;
	mul.wide.s32 	%rd3, %r1, 4;
	add.s64 	%rd4, %rd2, %rd3;
	ld.global.f32 	%f1, [%rd4];
	mul.f32 	%f2, %f1, 0f4048F5C3;
	st.global.f32 	[%rd4], %f2;
$L__BB5_2:
	ret;

}


// ===== COMPILED SASS (sm_100) =====

	.target	sm_100

	.elftype	@"ET_EXEC"


//--------------------- .note.nv.tkinfo           --------------------------
	.section	.note.nv.tkinfo,"",@"SHT_NOTE"
	.sectionflags	@"SHF_NOTE_NV_TKINFO"
	.tkinfo
        /*0018*/ 	.word	0x00000002
        /*0030*/ 	.string	""
        /*0030*/ 	.string	"ptxas"
        /*0030*/ 	.string	"Cuda compilation tools, release 13.0, V13.0.88"
        /*0030*/ 	.string	"Build cuda_13.0.r13.0/compiler.36424714_0"
        /*0030*/ 	.string	"-arch sm_100 -m 64 "



//--------------------- .note.nv.cuinfo           --------------------------
	.section	.note.nv.cuinfo,"",@"SHT_NOTE"
	.sectionflags	@"SHF_NOTE_NV_CUINFO"
        /*0018*/ 	.short	0x0002
        /*001a*/ 	.short	0x0064
        /*001c*/ 	.short	0x0082
	.zero		2


//--------------------- .nv.info                  --------------------------
	.section	.nv.info,"",@"SHT_CUDA_INFO"
	.align	4


	//----- nvinfo : EIATTR_REGCOUNT
	.align		4
        /*0000*/ 	.byte	0x04, 0x2f
        /*0002*/ 	.short	(.L_1 - .L_0)
	.align		4
.L_0:
        /*0004*/ 	.word	index@(_Z9vectorAddPjS_S_i)
        /*0008*/ 	.word	0x0000000c


	//----- nvinfo : EIATTR_FRAME_SIZE
	.align		4
.L_1:
        /*000c*/ 	.byte	0x04, 0x11
        /*000e*/ 	.short	(.L_3 - .L_2)
	.align		4
.L_2:
        /*0010*/ 	.word	index@(_Z9vectorAddPjS_S_i)
        /*0014*/ 	.word	0x00000000


	//----- nvinfo : EIATTR_REGCOUNT
	.align		4
.L_3:
        /*0018*/ 	.byte	0x04, 0x2f
        /*001a*/ 	.short	(.L_5 - .L_4)
	.align		4
.L_4:
        /*001c*/ 	.word	index@(_Z17conditionalKernelPiii)
        /*0020*/ 	.word	0x00000008


	//----- nvinfo : EIATTR_FRAME_SIZE
	.align		4
.L_5:
        /*0024*/ 	.byte	0x04, 0x11
        /*0026*/ 	.short	(.L_7 - .L_6)
	.align		4
.L_6:
        /*0028*/ 	.word	index@(_Z17conditionalKernelPiii)
        /*002c*/ 	.word	0x00000000


	//----- nvinfo : EIATTR_REGCOUNT
	.align		4
.L_7:
        /*0030*/ 	.byte	0x04, 0x2f
        /*0032*/ 	.short	(.L_9 - .L_8)
	.align		4
.L_8:
        /*0034*/ 	.word	index@(_Z18sharedMemoryKernelPfS_i)
        /*0038*/ 	.word	0x00000008


	//----- nvinfo : EIATTR_FRAME_SIZE
	.align		4
.L_9:
        /*003c*/ 	.byte	0x04, 0x11
        /*003e*/ 	.short	(.L_11 - .L_10)
	.align		4
.L_10:
        /*0040*/ 	.word	index@(_Z18sharedMemoryKernelPfS_i)
        /*0044*/ 	.word	0x00000000


	//----- nvinfo : EIATTR_REGCOUNT
	.align		4
.L_11:
        /*0048*/ 	.byte	0x04, 0x2f
        /*004a*/ 	.short	(.L_13 - .L_12)
	.align		4
.L_12:
        /*004c*/ 	.word	index@(_Z10loopKernelPiii)
        /*0050*/ 	.word	0x0000000a


	//----- nvinfo : EIATTR_FRAME_SIZE
	.align		4
.L_13:
        /*0054*/ 	.byte	0x04, 0x11
        /*0056*/ 	.short	(.L_15 - .L_14)
	.align		4
.L_14:
        /*0058*/ 	.word	index@(_Z10loopKernelPiii)
        /*005c*/ 	.word	0x00000000


	//----- nvinfo : EIATTR_REGCOUNT
	.align		4
.L_15:
        /*0060*/ 	.byte	0x04, 0x2f
        /*0062*/ 	.short	(.L_17 - .L_16)
	.align		4
.L_16:
        /*0064*/ 	.word	index@(_Z12matrixKernelPfii)
        /*0068*/ 	.word	0x00000008


	//----- nvinfo : EIATTR_FRAME_SIZE
	.align		4
.L_17:
        /*006c*/ 	.byte	0x04, 0x11
        /*006e*/ 	.short	(.L_19 - .L_18)
	.align		4
.L_18:
        /*0070*/ 	.word	index@(_Z12matrixKernelPfii)
        /*0074*/ 	.word	0x00000000


	//----- nvinfo : EIATTR_REGCOUNT
	.align		4
.L_19:
        /*0078*/ 	.byte	0x04, 0x2f
        /*007a*/ 	.short	(.L_21 - .L_20)
	.align		4
.L_20:
        /*007c*/ 	.word	index@(_Z17multiDeviceKernelPfi)
        /*0080*/ 	.word	0x00000008


	//----- nvinfo : EIATTR_FRAME_SIZE
	.align		4
.L_21:
        /*0084*/ 	.byte	0x04, 0x11
        /*0086*/ 	.short	(.L_23 - .L_22)
	.align		4
.L_22:
        /*0088*/ 	.word	index@(_Z17multiDeviceKernelPfi)
        /*008c*/ 	.word	0x00000000


	//----- nvinfo : EIATTR_MIN_STACK_SIZE
	.align		4
.L_23:
        /*0090*/ 	.byte	0x04, 0x12
        /*0092*/ 	.short	(.L_25 - .L_24)
	.align		4
.L_24:
        /*0094*/ 	.word	index@(_Z17multiDeviceKernelPfi)
        /*0098*/ 	.word	0x00000000


	//----- nvinfo : EIATTR_MIN_STACK_SIZE
	.align		4
.L_25:
        /*009c*/ 	.byte	0x04, 0x12
        /*009e*/ 	.short	(.L_27 - .L_26)
	.align		4
.L_26:
        /*00a0*/ 	.word	index@(_Z12matrixKernelPfii)
        /*00a4*/ 	.word	0x00000000


	//----- nvinfo : EIATTR_MIN_STACK_SIZE
	.align		4
.L_27:
        /*00a8*/ 	.byte	0x04, 0x12
        /*00aa*/ 	.short	(.L_29 - .L_28)
	.align		4
.L_28:
        /*00ac*/ 	.word	index@(_Z10loopKernelPiii)
        /*00b0*/ 	.word	0x00000000


	//----- nvinfo : EIATTR_MIN_STACK_SIZE
	.align		4
.L_29:
        /*00b4*/ 	.byte	0x04, 0x12
        /*00b6*/ 	.short	(.L_31 - .L_30)
	.align		4
.L_30:
        /*00b8*/ 	.word	index@(_Z18sharedMemoryKernelPfS_i)
        /*00bc*/ 	.word	0x00000000


	//----- nvinfo : EIATTR_MIN_STACK_SIZE
	.align		4
.L_31:
        /*00c0*/ 	.byte	0x04, 0x12
        /*00c2*/ 	.short	(.L_33 - .L_32)
	.align		4
.L_32:
        /*00c4*/ 	.word	index@(_Z17conditionalKernelPiii)
        /*00c8*/ 	.word	0x00000000


	//----- nvinfo : EIATTR_MIN_STACK_SIZE
	.align		4
.L_33:
        /*00cc*/ 	.byte	0x04, 0x12
        /*00ce*/ 	.short	(.L_35 - .L_34)
	.align		4
.L_34:
        /*00d0*/ 	.word	index@(_Z9vectorAddPjS_S_i)
        /*00d4*/ 	.word	0x00000000
.L_35:


//--------------------- .nv.compat                --------------------------
	.section	.nv.compat,"",@"SHT_CUDA_COMPAT_INFO"
	.align	4
        /*0000*/ 	.byte	0x02, 0x09, 0x00, 0x00, 0x02, 0x02, 0x01, 0x00, 0x02, 0x05, 0x05, 0x00, 0x03, 0x07, 0x01, 0x01
        /*0010*/ 	.byte	0x02, 0x03, 0x00, 0x00, 0x02, 0x06, 0x01, 0x00, 0x04, 0x0b, 0x08, 0x00, 0x09, 0x00, 0x00, 0x00
        /*0020*/ 	.byte	0x00, 0x00, 0x00, 0x00


//--------------------- .nv.info._Z17multiDeviceKernelPfi --------------------------
	.section	.nv.info._Z17multiDeviceKernelPfi,"",@"SHT_CUDA_INFO"
	.sectionflags	@""
	.align	4


	//----- nvinfo : EIATTR_CUDA_API_VERSION
	.align		4
        /*0000*/ 	.byte	0x04, 0x37
        /*0002*/ 	.short	(.L_37 - .L_36)
.L_36:
        /*0004*/ 	.word	0x00000082


	//----- nvinfo : EIATTR_KPARAM_INFO
	.align		4
.L_37:
        /*0008*/ 	.byte	0x04, 0x17
        /*000a*/ 	.short	(.L_39 - .L_38)
.L_38:
        /*000c*/ 	.word	0x00000000
        /*0010*/ 	.short	0x0001
        /*0012*/ 	.short	0x0008
        /*0014*/ 	.byte	0x00, 0xf0, 0x11, 0x00


	//----- nvinfo : EIATTR_KPARAM_INFO
	.align		4
.L_39:
        /*0018*/ 	.byte	0x04, 0x17
        /*001a*/ 	.short	(.L_41 - .L_40)
.L_40:
        /*001c*/ 	.word	0x00000000
        /*0020*/ 	.short	0x0000
        /*0022*/ 	.short	0x0000
        /*0024*/ 	.byte	0x00, 0xf5, 0x21, 0x00


	//----- nvinfo : EIATTR_SPARSE_MMA_MASK
	.align		4
.L_41:
        /*0028*/ 	.byte	0x03, 0x50
        /*002a*/ 	.short	0x0000


	//----- nvinfo : EIATTR_MAXREG_COUNT
	.align		4
        /*002c*/ 	.byte	0x03, 0x1b
        /*002e*/ 	.short	0x00ff


	//----- nvinfo : EIATTR_MERCURY_ISA_VERSION
	.align		4
        /*0030*/ 	.byte	0x03, 0x5f
        /*0032*/ 	.short	0x0101


	//----- nvinfo : EIATTR_VRC_CTA_INIT_COUNT
	.align		4
        /*0034*/ 	.byte	0x02, 0x4a
	.zero		1
	.zero		1


	//----- nvinfo : EIATTR_EXIT_INSTR_OFFSETS
	.align		4
        /*0038*/ 	.byte	0x04, 0x1c
        /*003a*/ 	.short	(.L_43 - .L_42)


	//   ....[0]....
.L_42:
        /*003c*/ 	.word	0x00000070


	//   ....[1]....
        /*0040*/ 	.word	0x000000e0


	//----- nvinfo : EIATTR_CBANK_PARAM_SIZE
	.align		4
.L_43:
        /*0044*/ 	.byte	0x03, 0x19
        /*0046*/ 	.short	0x000c


	//----- nvinfo : EIATTR_PARAM_CBANK
	.align		4
        /*0048*/ 	.byte	0x04, 0x0a
        /*004a*/ 	.short	(.L_45 - .L_44)
	.align		4
.L_44:
        /*004c*/ 	.word	index@(.nv.constant0._Z17multiDeviceKernelPfi)
        /*0050*/ 	.short	0x0380
        /*0052*/ 	.short	0x000c


	//----- nvinfo : EIATTR_SW_WAR
	.align		4
.L_45:
        /*0054*/ 	.byte	0x04, 0x36
        /*0056*/ 	.short	(.L_47 - .L_46)
.L_46:
        /*0058*/ 	.word	0x00000008
.L_47:


//--------------------- .nv.info._Z12matrixKernelPfii --------------------------
	.section	.nv.info._Z12matrixKernelPfii,"",@"SHT_CUDA_INFO"
	.sectionflags	@""
	.align	4


	//----- nvinfo : EIATTR_CUDA_API_VERSION
	.align		4
        /*0000*/ 	.byte	0x04, 0x37
        /*0002*/ 	.short	(.L_49 - .L_48)
.L_48:
        /*0004*/ 	.word	0x00000082


	//----- nvinfo : EIATTR_KPARAM_INFO
	.align		4
.L_49:
        /*0008*/ 	.byte	0x04, 0x17
        /*000a*/ 	.short	(.L_51 - .L_50)
.L_50:
        /*000c*/ 	.word	0x00000000
        /*0010*/ 	.short	0x0002
        /*0012*/ 	.short	0x000c
        /*0014*/ 	.byte	0x00, 0xf0, 0x11, 0x00


	//----- nvinfo : EIATTR_KPARAM_INFO
	.align		4
.L_51:
        /*0018*/ 	.byte	0x04, 0x17
        /*001a*/ 	.short	(.L_53 - .L_52)
.L_52:
        /*001c*/ 	.word	0x00000000
        /*0020*/ 	.short	0x0001
        /*0022*/ 	.short	0x0008
        /*0024*/ 	.byte	0x00, 0xf0, 0x11, 0x00


	//----- nvinfo : EIATTR_KPARAM_INFO
	.align		4
.L_53:
        /*0028*/ 	.byte	0x04, 0x17
        /*002a*/ 	.short	(.L_55 - .L_54)
.L_54:
        /*002c*/ 	.word	0x00000000
        /*0030*/ 	.short	0x0000
        /*0032*/ 	.short	0x0000
        /*0034*/ 	.byte	0x00, 0xf5, 0x21, 0x00


	//----- nvinfo : EIATTR_SPARSE_MMA_MASK
	.align		4
.L_55:
        /*0038*/ 	.byte	0x03, 0x50
        /*003a*/ 	.short	0x0000


	//----- nvinfo : EIATTR_MAXREG_COUNT
	.align		4
        /*003c*/ 	.byte	0x03, 0x1b
        /*003e*/ 	.short	0x00ff


	//----- nvinfo : EIATTR_MERCURY_ISA_VERSION
	.align		4
        /*0040*/ 	.byte	0x03, 0x5f
        /*0042*/ 	.short	0x0101


	//----- nvinfo : EIATTR_VRC_CTA_INIT_COUNT
	.align		4
        /*0044*/ 	.byte	0x02, 0x4a
	.zero		1
	.zero		1


	//----- nvinfo : EIATTR_EXIT_INSTR_OFFSETS
	.align		4
        /*0048*/ 	.byte	0x04, 0x1c
        /*004a*/ 	.short	(.L_57 - .L_56)


	//   ....[0]....
.L_56:
        /*004c*/ 	.word	0x000000c0


	//   ....[1]....
        /*0050*/ 	.word	0x00000130


	//----- nvinfo : EIATTR_CBANK_PARAM_SIZE
	.align		4
.L_57:
        /*0054*/ 	.byte	0x03, 0x19
        /*0056*/ 	.short	0x0010


	//----- nvinfo : EIATTR_PARAM_CBANK
	.align		4
        /*0058*/ 	.byte	0x04, 0x0a
        /*005a*/ 	.short	(.L_59 - .L_58)
	.align		4
.L_58:
        /*005c*/ 	.word	index@(.nv.constant0._Z12matrixKernelPfii)
        /*0060*/ 	.short	0x0380
        /*0062*/ 	.short	0x0010


	//----- nvinfo : EIATTR_SW_WAR
	.align		4
.L_59:
        /*0064*/ 	.byte	0x04, 0x36
        /*0066*/ 	.short	(.L_61 - .L_60)
.L_60:
        /*0068*/ 	.word	0x00000008
.L_61:


//--------------------- .nv.info._Z10loopKernelPiii --------------------------
	.section	.nv.info._Z10loopKernelPiii,"",@"SHT_CUDA_INFO"
	.sectionflags	@""
	.align	4


	//----- nvinfo : EIATTR_CUDA_API_VERSION
	.align		4
        /*0000*/ 	.byte	0x04, 0x37
        /*0002*/ 	.short	(.L_63 - .L_62)
.L_62:
        /*0004*/ 	.word	0x00000082


	//----- nvinfo : EIATTR_KPARAM_INFO
	.align		4
.L_63:
        /*0008*/ 	.byte	0x04, 0x17
        /*000a*/ 	.short	(.L_65 - .L_64)
.L_64:
        /*000c*/ 	.word	0x00000000
        /*0010*/ 	.short	0x0002
        /*0012*/ 	.short	0x000c
        /*0014*/ 	.byte	0x00, 0xf0, 0x11, 0x00


	//----- nvinfo : EIATTR_KPARAM_INFO
	.align		4
.L_65:
        /*0018*/ 	.byte	0x04, 0x17
        /*001a*/ 	.short	(.L_67 - .L_66)
.L_66:
        /*001c*/ 	.word	0x00000000
        /*0020*/ 	.short	0x0001
        /*0022*/ 	.short	0x0008
        /*0024*/ 	.byte	0x00, 0xf0, 0x11, 0x00


	//----- nvinfo : EIATTR_KPARAM_INFO
	.align		4
.L_67:
        /*0028*/ 	.byte	0x04, 0x17
        /*002a*/ 	.short	(.L_69 - .L_68)
.L_68:
        /*002c*/ 	.word	0x00000000
        /*0030*/ 	.short	0x0000
        /*0032*/ 	.short	0x0000
        /*0034*/ 	.byte	0x00, 0xf5, 0x21, 0x00


	//----- nvinfo : EIATTR_SPARSE_MMA_MASK
	.align		4
.L_69:
        /*0038*/ 	.byte	0x03, 0x50
        /*003a*/ 	.short	0x0000


	//----- nvinfo : EIATTR_MAXREG_COUNT
	.align		4
        /*003c*/ 	.byte	0x03, 0x1b
        /*003e*/ 	.short	0x00ff


	//----- nvinfo : EIATTR_MERCURY_ISA_VERSION
	.align		4
        /*0040*/ 	.byte	0x03, 0x5f
        /*0042*/ 	.short	0x0101


	//----- nvinfo : EIATTR_VRC_CTA_INIT_COUNT
	.align		4
        /*0044*/ 	.byte	0x02, 0x4a
	.zero		1
	.zero		1


	//----- nvinfo : EIATTR_EXIT_INSTR_OFFSETS
	.align		4
        /*0048*/ 	.byte	0x04, 0x1c
        /*004a*/ 	.short	(.L_71 - .L_70)


	//   ....[0]....
.L_70:
        /*004c*/ 	.word	0x00000070


	//   ....[1]....
        /*0050*/ 	.word	0x00000170


	//----- nvinfo : EIATTR_CBANK_PARAM_SIZE
	.align		4
.L_71:
        /*0054*/ 	.byte	0x03, 0x19
        /*0056*/ 	.short	0x0010


	//----- nvinfo : EIATTR_PARAM_CBANK
	.align		4
        /*0058*/ 	.byte	0x04, 0x0a
        /*005a*/ 	.short	(.L_73 - .L_72)
	.align		4
.L_72:
        /*005c*/ 	.word	index@(.nv.constant0._Z10loopKernelPiii)
        /*0060*/ 	.short	0x0380
        /*0062*/ 	.short	0x0010


	//----- nvinfo : EIATTR_SW_WAR
	.align		4
.L_73:
        /*0064*/ 	.byte	0x04, 0x36
        /*0066*/ 	.short	(.L_75 - .L_74)
.L_74:
        /*0068*/ 	.word	0x00000008
.L_75:


//--------------------- .nv.info._Z18sharedMemoryKernelPfS_i --------------------------
	.section	.nv.info._Z18sharedMemoryKernelPfS_i,"",@"SHT_CUDA_INFO"
	.sectionflags	@""
	.align	4


	//----- nvinfo : EIATTR_CUDA_API_VERSION
	.align		4
        /*0000*/ 	.byte	0x04, 0x37
        /*0002*/ 	.short	(.L_77 - .L_76)
.L_76:
        /*0004*/ 	.word	0x00000082


	//----- nvinfo : EIATTR_KPARAM_INFO
	.align		4
.L_77:
        /*0008*/ 	.byte	0x04, 0x17
        /*000a*/ 	.short	(.L_79 - .L_78)
.L_78:
        /*000c*/ 	.word	0x00000000
        /*0010*/ 	.short	0x0002
        /*0012*/ 	.short	0x0010
        /*0014*/ 	.byte	0x00, 0xf0, 0x11, 0x00


	//----- nvinfo : EIATTR_KPARAM_INFO
	.align		4
.L_79:
        /*0018*/ 	.byte	0x04, 0x17
        /*001a*/ 	.short	(.L_81 - .L_80)
.L_80:
        /*001c*/ 	.word	0x00000000
        /*0020*/ 	.short	0x0001
        /*0022*/ 	.short	0x0008
        /*0024*/ 	.byte	0x00, 0xf5, 0x21, 0x00


	//----- nvinfo : EIATTR_KPARAM_INFO
	.align		4
.L_81:
        /*0028*/ 	.byte	0x04, 0x17
        /*002a*/ 	.short	(.L_83 - .L_82)
.L_82:
        /*002c*/ 	.word	0x00000000
        /*0030*/ 	.short	0x0000
        /*0032*/ 	.short	0x0000
        /*0034*/ 	.byte	0x00, 0xf5, 0x21, 0x00


	//----- nvinfo : EIATTR_SPARSE_MMA_MASK
	.align		4
.L_83:
        /*0038*/ 	.byte	0x03, 0x50
        /*003a*/ 	.short	0x0000


	//----- nvinfo : EIATTR_MAXREG_COUNT
	.align		4
        /*003c*/ 	.byte	0x03, 0x1b
        /*003e*/ 	.short	0x00ff


	//----- nvinfo : EIATTR_NUM_BARRIERS
	.align		4
        /*0040*/ 	.byte	0x02, 0x4c
        /*0042*/ 	.byte	0x01
	.zero		1


	//----- nvinfo : EIATTR_MERCURY_ISA_VERSION
	.align		4
        /*0044*/ 	.byte	0x03, 0x5f
        /*0046*/ 	.short	0x0101


	//----- nvinfo : EIATTR_VRC_CTA_INIT_COUNT
	.align		4
        /*0048*/ 	.byte	0x02, 0x4a
	.zero		1
	.zero		1


	//----- nvinfo : EIATTR_EXIT_INSTR_OFFSETS
	.align		4
        /*004c*/ 	.byte	0x04, 0x1c
        /*004e*/ 	.short	(.L_85 - .L_84)


	//   ....[0]....
.L_84:
        /*0050*/ 	.word	0x00000120


	//   ....[1]....
        /*0054*/ 	.word	0x00000180


	//----- nvinfo : EIATTR_CBANK_PARAM_SIZE
	.align		4
.L_85:
        /*0058*/ 	.byte	0x03, 0x19
        /*005a*/ 	.short	0x0014


	//----- nvinfo : EIATTR_PARAM_CBANK
	.align		4
        /*005c*/ 	.byte	0x04, 0x0a
        /*005e*/ 	.short	(.L_87 - .L_86)
	.align		4
.L_86:
        /*0060*/ 	.word	index@(.nv.constant0._Z18sharedMemoryKernelPfS_i)
        /*0064*/ 	.short	0x0380
        /*0066*/ 	.short	0x0014


	//----- nvinfo : EIATTR_SW_WAR
	.align		4
.L_87:
        /*0068*/ 	.byte	0x04, 0x36
        /*006a*/ 	.short	(.L_89 - .L_88)
.L_88:
        /*006c*/ 	.word	0x00000008
.L_89:


//--------------------- .nv.info._Z17conditionalKernelPiii --------------------------
	.section	.nv.info._Z17conditionalKernelPiii,"",@"SHT_CUDA_INFO"
	.sectionflags	@""
	.align	4


	//----- nvinfo : EIATTR_CUDA_API_VERSION
	.align		4
        /*0000*/ 	.byte	0x04, 0x37
        /*0002*/ 	.short	(.L_91 - .L_90)
.L_90:
        /*0004*/ 	.word	0x00000082


	//----- nvinfo : EIATTR_KPARAM_INFO
	.align		4
.L_91:
        /*0008*/ 	.byte	0x04, 0x17
        /*000a*/ 	.short	(.L_93 - .L_92)
.L_92:
        /*000c*/ 	.word	0x00000000
        /*0010*/ 	.short	0x0002
        /*0012*/ 	.short	0x000c
        /*0014*/ 	.byte	0x00, 0xf0, 0x11, 0x00


	//----- nvinfo : EIATTR_KPARAM_INFO
	.align		4
.L_93:
        /*0018*/ 	.byte	0x04, 0x17
        /*001a*/ 	.short	(.L_95 - .L_94)
.L_94:
        /*001c*/ 	.word	0x00000000
        /*0020*/ 	.short	0x0001
        /*0022*/ 	.short	0x0008
        /*0024*/ 	.byte	0x00, 0xf0, 0x11, 0x00


	//----- nvinfo : EIATTR_KPARAM_INFO
	.align		4
.L_95:
        /*0028*/ 	.byte	0x04, 0x17
        /*002a*/ 	.short	(.L_97 - .L_96)
.L_96:
        /*002c*/ 	.word	0x00000000
        /*0030*/ 	.short	0x0000
        /*0032*/ 	.short	0x0000
        /*0034*/ 	.byte	0x00, 0xf5, 0x21, 0x00


	//----- nvinfo : EIATTR_SPARSE_MMA_MASK
	.align		4
.L_97:
        /*0038*/ 	.byte	0x03, 0x50
        /*003a*/ 	.short	0x0000


	//----- nvinfo : EIATTR_MAXREG_COUNT
	.align		4
        /*003c*/ 	.byte	0x03, 0x1b
        /*003e*/ 	.short	0x00ff


	//----- nvinfo : EIATTR_MERCURY_ISA_VERSION
	.align		4
        /*0040*/ 	.byte	0x03, 0x5f
        /*0042*/ 	.short	0x0101


	//----- nvinfo : EIATTR_VRC_CTA_INIT_COUNT
	.align		4
        /*0044*/ 	.byte	0x02, 0x4a
	.zero		1
	.zero		1


	//----- nvinfo : EIATTR_EXIT_INSTR_OFFSETS
	.align		4
        /*0048*/ 	.byte	0x04, 0x1c
        /*004a*/ 	.short	(.L_99 - .L_98)


	//   ....[0]....
.L_98:
        /*004c*/ 	.word	0x00000070


	//   ....[1]....
        /*0050*/ 	.word	0x00000100


	//   ....[2]....
        /*0054*/ 	.word	0x00000140


	//----- nvinfo : EIATTR_CBANK_PARAM_SIZE
	.align		4
.L_99:
        /*0058*/ 	.byte	0x03, 0x19
        /*005a*/ 	.short	0x0010


	//----- nvinfo : EIATTR_PARAM_CBANK
	.align		4
        /*005c*/ 	.byte	0x04, 0x0a
        /*005e*/ 	.short	(.L_101 - .L_100)
	.align		4
.L_100:
        /*0060*/ 	.word	index@(.nv.constant0._Z17conditionalKernelPiii)
        /*0064*/ 	.short	0x0380
        /*0066*/ 	.short	0x0010


	//----- nvinfo : EIATTR_SW_WAR
	.align		4
.L_101:
        /*0068*/ 	.byte	0x04, 0x36
        /*006a*/ 	.short	(.L_103 - .L_102)
.L_102:
        /*006c*/ 	.word	0x00000008
.L_103:


//--------------------- .nv.info._Z9vectorAddPjS_S_i --------------------------
	.section	.nv.info._Z9vectorAddPjS_S_i,"",@"SHT_CUDA_INFO"
	.sectionflags	@""
	.align	4


	//----- nvinfo : EIATTR_CUDA_API_VERSION
	.align		4
        /*0000*/ 	.byte	0x04, 0x37
        /*0002*/ 	.short	(.L_105 - .L_104)
.L_104:
        /*0004*/ 	.word	0x00000082


	//----- nvinfo : EIATTR_KPARAM_INFO
	.align		4
.L_105:
        /*0008*/ 	.byte	0x04, 0x17
        /*000a*/ 	.short	(.L_107 - .L_106)
.L_106:
        /*000c*/ 	.word	0x00000000
        /*0010*/ 	.short	0x0003
        /*0012*/ 	.short	0x0018
        /*0014*/ 	.byte	0x00, 0xf0, 0x11, 0x00


	//----- nvinfo : EIATTR_KPARAM_INFO
	.align		4
.L_107:
        /*0018*/ 	.byte	0x04, 0x17
        /*001a*/ 	.short	(.L_109 - .L_108)
.L_108:
        /*001c*/ 	.word	0x00000000
        /*0020*/ 	.short	0x0002
        /*0022*/ 	.short	0x0010
        /*0024*/ 	.byte	0x00, 0xf5, 0x21, 0x00


	//----- nvinfo : EIATTR_KPARAM_INFO
	.align		4
.L_109:
        /*0028*/ 	.byte	0x04, 0x17
        /*002a*/ 	.short	(.L_111 - .L_110)
.L_110:
        /*002c*/ 	.word	0x00000000
        /*0030*/ 	.short	0x0001
        /*0032*/ 	.short	0x0008
        /*0034*/ 	.byte	0x00, 0xf5, 0x21, 0x00


	//----- nvinfo : EIATTR_KPARAM_INFO
	.align		4
.L_111:
        /*0038*/ 	.byte	0x04, 0x17
        /*003a*/ 	.short	(.L_113 - .L_112)
.L_112:
        /*003c*/ 	.word	0x00000000
        /*0040*/ 	.short	0x0000
        /*0042*/ 	.short	0x0000
        /*0044*/ 	.byte	0x00, 0xf5, 0x21, 0x00


	//----- nvinfo : EIATTR_SPARSE_MMA_MASK
	.align		4
.L_113:
        /*0048*/ 	.byte	0x03, 0x50
        /*004a*/ 	.short	0x0000


	//----- nvinfo : EIATTR_MAXREG_COUNT
	.align		4
        /*004c*/ 	.byte	0x03, 0x1b
        /*004e*/ 	.short	0x00ff


	//----- nvinfo : EIATTR_MERCURY_ISA_VERSION
	.align		4
        /*0050*/ 	.byte	0x03, 0x5f
        /*0052*/ 	.short	0x0101


	//----- nvinfo : EIATTR_VRC_CTA_INIT_COUNT
	.align		4
        /*0054*/ 	.byte	0x02, 0x4a
	.zero		1
	.zero		1


	//----- nvinfo : EIATTR_EXIT_INSTR_OFFSETS
	.align		4
        /*0058*/ 	.byte	0x04, 0x1c
        /*005a*/ 	.short	(.L_115 - .L_114)


	//   ....[0]....
.L_114:
        /*005c*/ 	.word	0x00000070


	//   ....[1]....
        /*0060*/ 	.word	0x00000130


	//----- nvinfo : EIATTR_CBANK_PARAM_SIZE
	.align		4
.L_115:
        /*0064*/ 	.byte	0x03, 0x19
        /*0066*/ 	.short	0x001c


	//----- nvinfo : EIATTR_PARAM_CBANK
	.align		4
        /*0068*/ 	.byte	0x04, 0x0a
        /*006a*/ 	.short	(.L_117 - .L_116)
	.align		4
.L_116:
        /*006c*/ 	.word	index@(.nv.constant0._Z9vectorAddPjS_S_i)
        /*0070*/ 	.short	0x0380
        /*0072*/ 	.short	0x001c


	//----- nvinfo : EIATTR_SW_WAR
	.align		4
.L_117:
        /*0074*/ 	.byte	0x04, 0x36
        /*0076*/ 	.short	(.L_119 - .L_118)
.L_118:
        /*0078*/ 	.word	0x00000008
.L_119:


//--------------------- .nv.callgraph             --------------------------
	.section	.nv.callgraph,"",@"SHT_CUDA_CALLGRAPH"
	.align	4
	.sectionentsize	8
	.align		4
        /*0000*/ 	.word	0x00000000
	.align		4
        /*0004*/ 	.word	0xffffffff
	.align		4
        /*0008*/ 	.word	0x00000000
	.align		4
        /*000c*/ 	.word	0xfffffffe
	.align		4
        /*0010*/ 	.word	0x00000000
	.align		4
        /*0014*/ 	.word	0xfffffffd
	.align		4
        /*0018*/ 	.word	0x00000000
	.align		4
        /*001c*/ 	.word	0xfffffffc


//--------------------- .text._Z17multiDeviceKernelPfi --------------------------
	.section	.text._Z17multiDeviceKernelPfi,"ax",@progbits
	.align	128
        .global         _Z17multiDeviceKernelPfi
        .type           _Z17multiDeviceKernelPfi,@function
        .size           _Z17multiDeviceKernelPfi,(.L_x_7 - _Z17multiDeviceKernelPfi)
        .other          _Z17multiDeviceKernelPfi,@"STO_CUDA_ENTRY STV_DEFAULT"
_Z17multiDeviceKernelPfi:
.text._Z17multiDeviceKernelPfi:
[----:B------:R-:W-:Y:S01]  /*0000*/  LDC R1, c[0x0][0x37c] ;  /* 0x0000df00ff017b82 */ /* 0x000fe20000000800 */
[----:B------:R-:W0:Y:S07]  /*0010*/  S2R R0, SR_TID.X ;  /* 0x0000000000007919 */ /* 0x000e2e0000002100 */
[----:B------:R-:W0:Y:S01]  /*0020*/  S2UR UR4, SR_CTAID.X ;  /* 0x00000000000479c3 */ /* 0x000e220000002500 */
[----:B------:R-:W1:Y:S07]  /*0030*/  LDCU UR5, c[0x0][0x388] ;  /* 0x00007100ff0577ac */ /* 0x000e6e0008000800 */
[----:B------:R-:W0:Y:S02]  /*0040*/  LDC R5, c[0x0][0x360] ;  /* 0x0000d800ff057b82 */ /* 0x000e240000000800 */
[----:B0-----:R-:W-:-:S05]  /*0050*/  IMAD R5, R5, UR4, R0 ;  /* 0x0000000405057c24 */ /* 0x001fca000f8e0200 */
[----:B-1----:R-:W-:-:S13]  /*0060*/  ISETP.GE.AND P0, PT, R5, UR5, PT ;  /* 0x0000000505007c0c */ /* 0x002fda000bf06270 */
[----:B------:R-:W-:Y:S05]  /*0070*/  @P0 EXIT ;  /* 0x000000000000094d */ /* 0x000fea0003800000 */
[----:B------:R-:W0:Y:S01]  /*0080*/  LDC.64 R2, c[0x0][0x380] ;  /* 0x0000e000ff027b82 */ /* 0x000e220000000a00 */
[----:B------:R-:W1:Y:S01]  /*0090*/  LDCU.64 UR4, c[0x0][0x358] ;  /* 0x00006b00ff0477ac */ /* 0x000e620008000a00 */
[----:B0-----:R-:W-:-:S05]  /*00a0*/  IMAD.WIDE R2, R5, 0x4, R2 ;  /* 0x0000000405027825 */ /* 0x001fca00078e0202 */
[----:B-1----:R-:W2:Y:S02]  /*00b0*/  LDG.E R0, desc[UR4][R2.64] ;  /* 0x0000000402007981 */ /* 0x002ea4000c1e1900 */
[----:B--2---:R-:W-:-:S05]  /*00c0*/  FMUL R5, R0, 3.1400001049041748047 ;  /* 0x4048f5c300057820 */ /* 0x004fca0000400000 */
[----:B------:R-:W-:Y:S01]  /*00d0*/  STG.E desc[UR4][R2.64], R5 ;  /* 0x0000000502007986 */ /* 0x000fe2000c101904 */
[----:B------:R-:W-:Y:S05]  /*00e0*/  EXIT ;  /* 0x000000000000794d */ /* 0x000fea0003800000 */
.L_x_0:
[----:B------:R-:W-:-:S00]  /*00f0*/  BRA `(.L_x_0) ;  /* 0xfffffffc00fc7947 */ /* 0x000fc0000383ffff */
[----:B------:R-:W-:-:S00]  /*0100*/  NOP ;  /* 0x0000000000007918 */ /* 0x000fc00000000000 */
[----:B------:R-:W-:-:S00]  /*0110*/  NOP ;  /* 0x0000000000007918 */ /* 0x000fc00000000000 */
[----:B------:R-:W-:-:S00]  /*0120*/  NOP ;  /* 0x0000000000007918 */ /* 0x000fc00000000000 */
[----:B------:R-:W-:-:S00]  /*0130*/  NOP ;  /* 0x0000000000007918 */ /* 0x000fc00000000000 */
[----:B------:R-:W-:-:S00]  /*0140*/  NOP ;  /* 0x0000000000007918 */ /* 0x000fc00000000000 */
[----:B------:R-:W-:-:S00]  /*0150*/  NOP ;  /* 0x0000000000007918 */ /* 0x000fc00000000000 */
[----:B------:R-:W-:-:S00]  /*0160*/  NOP ;  /* 0x0000000000007918 */ /* 0x000fc00000000000 */
[----:B------:R-:W-:-:S00]  /*0170*/  NOP ;  /* 0x0000000000007918 */ /* 0x000fc00000000000 */
.L_x_7:


//--------------------- .text._Z12matrixKernelPfii --------------------------
	.section	.text._Z12matrixKernelPfii,"ax",@progbits
	.align	128
        .global         _Z12matrixKernelPfii
        .type           _Z12matrixKernelPfii,@function
        .size           _Z12matrixKernelPfii,(.L_x_8 - _Z12matrixKernelPfii)
        .other          _Z12matrixKernelPfii,@"STO_CUDA_ENTRY STV_DEFAULT"
_Z12matrixKernelPfii:
.text._Z12matrixKernelPfii:
[----:B------:R-:W-:Y:S01]  /*0000*/  LDC R1, c[0x0][0x37c] ;  /* 0x0000df00ff017b82 */ /* 0x000fe20000000800 */
[----:B------:R-:W0:Y:S07]  /*0010*/  S2R R2, SR_TID.Y ;  /* 0x0000000000027919 */ /* 0x000e2e0000002200 */
[----:B------:R-:W1:Y:S01]  /*0020*/  LDC R0, c[0x0][0x360] ;  /* 0x0000d800ff007b82 */ /* 0x000e620000000800 */
[----:B------:R-:W2:Y:S01]  /*0030*/  LDCU.64 UR6, c[0x0][0x388] ;  /* 0x00007100ff0677ac */ /* 0x000ea20008000a00 */
[----:B------:R-:W1:Y:S06]  /*0040*/  S2R R3, SR_TID.X ;  /* 0x0000000000037919 */ /* 0x000e6c0000002100 */
[----:B------:R-:W0:Y:S08]  /*0050*/  S2UR UR5, SR_CTAID.Y ;  /* 0x00000000000579c3 */ /* 0x000e300000002600 */
[----:B------:R-:W0:Y:S08]  /*0060*/  LDC R5, c[0x0][0x364] ;  /* 0x0000d900ff057b82 */ /* 0x000e300000000800 */
[----:B------:R-:W1:Y:S01]  /*0070*/  S2UR UR4, SR_CTAID.X ;  /* 0x00000000000479c3 */ /* 0x000e620000002500 */
[----:B0-----:R-:W-:-:S05]  /*0080*/  IMAD R5, R5, UR5, R2 ;  /* 0x0000000505057c24 */ /* 0x001fca000f8e0202 */
[----:B--2---:R-:W-:Y:S01]  /*0090*/  ISETP.GE.AND P0, PT, R5, UR7, PT ;  /* 0x0000000705007c0c */ /* 0x004fe2000bf06270 */
[----:B-1----:R-:W-:-:S05]  /*00a0*/  IMAD R0, R0, UR4, R3 ;  /* 0x0000000400007c24 */ /* 0x002fca000f8e0203 */
[----:B------:R-:W-:-:S13]  /*00b0*/  ISETP.GE.OR P0, PT, R0, UR6, P0 ;  /* 0x0000000600007c0c */ /* 0x000fda0008706670 */
[----:B------:R-:W-:Y:S05]  /*00c0*/  @P0 EXIT ;  /* 0x000000000000094d */ /* 0x000fea0003800000 */
[----:B------:R-:W0:Y:S01]  /*00d0*/  LDC.64 R2, c[0x0][0x380] ;  /* 0x0000e000ff027b82 */ /* 0x000e220000000a00 */
[----:B------:R-:W1:Y:S01]  /*00e0*/  LDCU.64 UR4, c[0x0][0x358] ;  /* 0x00006b00ff0477ac */ /* 0x000e620008000a00 */
[----:B------:R-:W-:-:S04]  /*00f0*/  IMAD R5, R5, UR6, R0 ;  /* 0x0000000605057c24 */ /* 0x000fc8000f8e0200 */
[----:B0-----:R-:W-:Y:S01]  /*0100*/  IMAD.WIDE R2, R5, 0x4, R2 ;  /* 0x0000000405027825 */ /* 0x001fe200078e0202 */
[----:B------:R-:W-:-:S05]  /*0110*/  I2FP.F32.S32 R5, R5 ;  /* 0x0000000500057245 */ /* 0x000fca0000201400 */
[----:B-1----:R-:W-:Y:S01]  /*0120*/  STG.E desc[UR4][R2.64], R5 ;  /* 0x0000000502007986 */ /* 0x002fe2000c101904 */
[----:B------:R-:W-:Y:S05]  /*0130*/  EXIT ;  /* 0x000000000000794d */ /* 0x000fea0003800000 */
.L_x_1:
        /* <DEDUP_REMOVED lines=12> */
.L_x_8:


//--------------------- .text._Z10loopKernelPiii  --------------------------
	.section	.text._Z10loopKernelPiii,"ax",@progbits
	.align	128
        .global         _Z10loopKernelPiii
        .type           _Z10loopKernelPiii,@function
        .size           _Z10loopKernelPiii,(.L_x_9 - _Z10loopKernelPiii)
        .other          _Z10loopKernelPiii,@"STO_CUDA_ENTRY STV_DEFAULT"
_Z10loopKernelPiii:
.text._Z10loopKernelPiii:
        /* <DEDUP_REMOVED lines=8> */
[----:B------:R-:W0:Y:S01]  /*0080*/  LDC R4, c[0x0][0x38c] ;  /* 0x0000e300ff047b82 */ /* 0x000e220000000800 */
[----:B------:R-:W1:Y:S07]  /*0090*/  LDCU.64 UR4, c[0x0][0x358] ;  /* 0x00006b00ff0477ac */ /* 0x000e6e0008000a00 */
[----:B------:R-:W2:Y:S01]  /*00a0*/  LDC.64 R2, c[0x0][0x380] ;  /* 0x0000e000ff027b82 */ /* 0x000ea20000000a00 */
[----:B0-----:R-:W-:Y:S01]  /*00b0*/  ISETP.GE.AND P0, PT, R4, 0x1, PT ;  /* 0x000000010400780c */ /* 0x001fe20003f06270 */
[----:B--2---:R-:W-:-:S04]  /*00c0*/  IMAD.WIDE R2, R5, 0x4, R2 ;  /* 0x0000000405027825 */ /* 0x004fc800078e0202 */
[----:B------:R-:W-:-:S08]  /*00d0*/  HFMA2 R5, -RZ, RZ, 0, 0 ;  /* 0x00000000ff057431 */ /* 0x000fd000000001ff */
[----:B-1----:R-:W-:Y:S05]  /*00e0*/  @!P0 BRA `(.L_x_2) ;  /* 0x00000000001c8947 */ /* 0x002fea0003800000 */
[----:B------:R-:W2:Y:S01]  /*00f0*/  LDG.E R0, desc[UR4][R2.64] ;  /* 0x0000000402007981 */ /* 0x000ea2000c1e1900 */
[C---:B------:R-:W-:Y:S02]  /*0100*/  IADD3 R7, PT, PT, R4.reuse, -0x1, RZ ;  /* 0xffffffff04077810 */ /* 0x040fe40007ffe0ff */
[----:B------:R-:W-:-:S05]  /*0110*/  IADD3 R4, PT, PT, R4, -0x2, RZ ;  /* 0xfffffffe04047810 */ /* 0x000fca0007ffe0ff */
[----:B------:R-:W-:-:S05]  /*0120*/  IMAD.WIDE.U32 R4, R7, R4, RZ ;  /* 0x0000000407047225 */ /* 0x000fca00078e00ff */
[----:B------:R-:W-:Y:S01]  /*0130*/  SHF.R.U64 R5, R4, 0x1, R5 ;  /* 0x0000000104057819 */ /* 0x000fe20000001205 */
[----:B--2---:R-:W-:-:S05]  /*0140*/  IMAD R7, R0, R7, R7 ;  /* 0x0000000700077224 */ /* 0x004fca00078e0207 */
[----:B------:R-:W-:-:S07]  /*0150*/  IADD3 R5, PT, PT, R5, R0, R7 ;  /* 0x0000000005057210 */ /* 0x000fce0007ffe007 */
.L_x_2:
[----:B------:R-:W-:Y:S01]  /*0160*/  STG.E desc[UR4][R2.64], R5 ;  /* 0x0000000502007986 */ /* 0x000fe2000c101904 */
[----:B------:R-:W-:Y:S05]  /*0170*/  EXIT ;  /* 0x000000000000794d */ /* 0x000fea0003800000 */
.L_x_3:
        /* <DEDUP_REMOVED lines=16> */
.L_x_9:


//--------------------- .text._Z18sharedMemoryKernelPfS_i --------------------------
	.section	.text._Z18sharedMemoryKernelPfS_i,"ax",@progbits
	.align	128
        .global         _Z18sharedMemoryKernelPfS_i
        .type           _Z18sharedMemoryKernelPfS_i,@function
        .size           _Z18sharedMemoryKernelPfS_i,(.L_x_10 - _Z18sharedMemoryKernelPfS_i)
        .other          _Z18sharedMemoryKernelPfS_i,@"STO_CUDA_ENTRY STV_DEFAULT"
_Z18sharedMemoryKernelPfS_i:
.text._Z18sharedMemoryKernelPfS_i:
[----:B------:R-:W-:Y:S01]  /*0000*/  LDC R1, c[0x0][0x37c] ;  /* 0x0000df00ff017b82 */ /* 0x000fe20000000800 */
[----:B------:R-:W0:Y:S07]  /*0010*/  S2R R0, SR_TID.X ;  /* 0x0000000000007919 */ /* 0x000e2e0000002100 */
[----:B------:R-:W0:Y:S01]  /*0020*/  S2UR UR4, SR_CTAID.X ;  /* 0x00000000000479c3 */ /* 0x000e220000002500 */
[----:B------:R-:W1:Y:S01]  /*0030*/  LDCU UR5, c[0x0][0x390] ;  /* 0x00007200ff0577ac */ /* 0x000e620008000800 */
[----:B------:R-:W2:Y:S06]  /*0040*/  LDCU.64 UR6, c[0x0][0x358] ;  /* 0x00006b00ff0677ac */ /* 0x000eac0008000a00 */
[----:B------:R-:W0:Y:S02]  /*0050*/  LDC R5, c[0x0][0x360] ;  /* 0x0000d800ff057b82 */ /* 0x000e240000000800 */
[----:B0-----:R-:W-:-:S05]  /*0060*/  IMAD R5, R5, UR4, R0 ;  /* 0x0000000405057c24 */ /* 0x001fca000f8e0200 */
[----:B-1----:R-:W-:-:S13]  /*0070*/  ISETP.GE.AND P0, PT, R5, UR5, PT ;  /* 0x0000000505007c0c */ /* 0x002fda000bf06270 */
[----:B------:R-:W0:Y:S02]  /*0080*/  @!P0 LDC.64 R2, c[0x0][0x380] ;  /* 0x0000e000ff028b82 */ /* 0x000e240000000a00 */
[----:B0-----:R-:W-:-:S06]  /*0090*/  @!P0 IMAD.WIDE R2, R5, 0x4, R2 ;  /* 0x0000000405028825 */ /* 0x001fcc00078e0202 */
[----:B--2---:R-:W2:Y:S01]  /*00a0*/  @!P0 LDG.E R3, desc[UR6][R2.64] ;  /* 0x0000000602038981 */ /* 0x004ea2000c1e1900 */
[----:B------:R-:W0:Y:S01]  /*00b0*/  S2UR UR5, SR_CgaCtaId ;  /* 0x00000000000579c3 */ /* 0x000e220000008800 */
[----:B------:R-:W-:Y:S02]  /*00c0*/  UMOV UR4, 0x400 ;  /* 0x0000040000047882 */ /* 0x000fe40000000000 */
[----:B0-----:R-:W-:-:S06]  /*00d0*/  ULEA UR4, UR5, UR4, 0x18 ;  /* 0x0000000405047291 */ /* 0x001fcc000f8ec0ff */
[----:B------:R-:W-:-:S05]  /*00e0*/  LEA R0, R0, UR4, 0x2 ;  /* 0x0000000400007c11 */ /* 0x000fca000f8e10ff */
[----:B--2---:R0:W-:Y:S04]  /*00f0*/  @!P0 STS [R0], R3 ;  /* 0x0000000300008388 */ /* 0x0041e80000000800 */
[----:B------:R0:W-:Y:S01]  /*0100*/  @P0 STS [R0], RZ ;  /* 0x000000ff00000388 */ /* 0x0001e20000000800 */
[----:B------:R-:W-:Y:S06]  /*0110*/  BAR.SYNC.DEFER_BLOCKING 0x0 ;  /* 0x0000000000007b1d */ /* 0x000fec0000010000 */
[----:B------:R-:W-:Y:S05]  /*0120*/  @P0 EXIT ;  /* 0x000000000000094d */ /* 0x000fea0003800000 */
[----:B0-----:R-:W0:Y:S01]  /*0130*/  LDS R0, [R0] ;  /* 0x0000000000007984 */ /* 0x001e220000000800 */
[----:B------:R-:W1:Y:S02]  /*0140*/  LDC.64 R2, c[0x0][0x388] ;  /* 0x0000e200ff027b82 */ /* 0x000e640000000a00 */
[----:B-1----:R-:W-:-:S04]  /*0150*/  IMAD.WIDE R2, R5, 0x4, R2 ;  /* 0x0000000405027825 */ /* 0x002fc800078e0202 */
[----:B0-----:R-:W-:-:S05]  /*0160*/  FADD R5, R0, R0 ;  /* 0x0000000000057221 */ /* 0x001fca0000000000 */
[----:B------:R-:W-:Y:S01]  /*0170*/  STG.E desc[UR6][R2.64], R5 ;  /* 0x0000000502007986 */ /* 0x000fe2000c101906 */
[----:B------:R-:W-:Y:S05]  /*0180*/  EXIT ;  /* 0x000000000000794d */ /* 0x000fea0003800000 */
.L_x_4:
        /* <DEDUP_REMOVED lines=15> */
.L_x_10:


//--------------------- .text._Z17conditionalKernelPiii --------------------------
	.section	.text._Z17conditionalKernelPiii,"ax",@progbits
	.align	128
        .global         _Z17conditionalKernelPiii
        .type           _Z17conditionalKernelPiii,@function
        .size           _Z17conditionalKernelPiii,(.L_x_11 - _Z17conditionalKernelPiii)
        .other          _Z17conditionalKernelPiii,@"STO_CUDA_ENTRY STV_DEFAULT"
_Z17conditionalKernelPiii:
.text._Z17conditionalKernelPiii:
        /* <DEDUP_REMOVED lines=10> */
[----:B------:R-:W2:Y:S01]  /*00a0*/  LDCU UR6, c[0x0][0x38c] ;  /* 0x00007180ff0677ac */ /* 0x000ea20008000800 */
[----:B0-----:R-:W-:-:S05]  /*00b0*/  IMAD.WIDE R2, R5, 0x4, R2 ;  /* 0x0000000405027825 */ /* 0x001fca00078e0202 */
[----:B-1----:R-:W2:Y:S02]  /*00c0*/  LDG.E R0, desc[UR4][R2.64] ;  /* 0x0000000402007981 */ /* 0x002ea4000c1e1900 */
[----:B--2---:R-:W-:-:S13]  /*00d0*/  ISETP.GT.AND P0, PT, R0, UR6, PT ;  /* 0x0000000600007c0c */ /* 0x004fda000bf04270 */
[----:B------:R-:W-:-:S05]  /*00e0*/  @P0 IMAD.SHL.U32 R5, R0, 0x2, RZ ;  /* 0x0000000200050824 */ /* 0x000fca00078e00ff */
[----:B------:R0:W-:Y:S01]  /*00f0*/  @P0 STG.E desc[UR4][R2.64], R5 ;  /* 0x0000000502000986 */ /* 0x0001e2000c101904 */
[----:B------:R-:W-:Y:S05]  /*0100*/  @P0 EXIT ;  /* 0x000000000000094d */ /* 0x000fea0003800000 */
[----:B------:R-:W-:-:S04]  /*0110*/  LEA.HI R0, R0, R0, RZ, 0x1 ;  /* 0x0000000000007211 */ /* 0x000fc800078f08ff */
[----:B0-----:R-:W-:-:S05]  /*0120*/  SHF.R.S32.HI R5, RZ, 0x1, R0 ;  /* 0x00000001ff057819 */ /* 0x001fca0000011400 */
[----:B------:R-:W-:Y:S01]  /*0130*/  STG.E desc[UR4][R2.64], R5 ;  /* 0x0000000502007986 */ /* 0x000fe2000c101904 */
[----:B------:R-:W-:Y:S05]  /*0140*/  EXIT ;  /* 0x000000000000794d */ /* 0x000fea0003800000 */
.L_x_5:
        /* <DEDUP_REMOVED lines=11> */
.L_x_11:


//--------------------- .text._Z9vectorAddPjS_S_i --------------------------
	.section	.text._Z9vectorAddPjS_S_i,"ax",@progbits
	.align	128
        .global         _Z9vectorAddPjS_S_i
        .type           _Z9vectorAddPjS_S_i,@function
        .size           _Z9vectorAddPjS_S_i,(.L_x_12 - _Z9vectorAddPjS_S_i)
        .other          _Z9vectorAddPjS_S_i,@"STO_CUDA_ENTRY STV_DEFAULT"
_Z9vectorAddPjS_S_i:
.text._Z9vectorAddPjS_S_i:
        /* <DEDUP_REMOVED lines=9> */
[----:B------:R-:W1:Y:S07]  /*0090*/  LDCU.64 UR4, c[0x0][0x358] ;  /* 0x00006b00ff0477ac */ /* 0x000e6e0008000a00 */
[----:B------:R-:W2:Y:S08]  /*00a0*/  LDC.64 R4, c[0x0][0x388] ;  /* 0x0000e200ff047b82 */ /* 0x000eb00000000a00 */
[----:B------:R-:W3:Y:S01]  /*00b0*/  LDC.64 R6, c[0x0][0x390] ;  /* 0x0000e400ff067b82 */ /* 0x000ee20000000a00 */
[----:B0-----:R-:W-:-:S06]  /*00c0*/  IMAD.WIDE R2, R9, 0x4, R2 ;  /* 0x0000000409027825 */ /* 0x001fcc00078e0202 */
[----:B-1----:R-:W4:Y:S01]  /*00d0*/  LDG.E R2, desc[UR4][R2.64] ;  /* 0x0000000402027981 */ /* 0x002f22000c1e1900 */
[----:B--2---:R-:W-:-:S06]  /*00e0*/  IMAD.WIDE R4, R9, 0x4, R4 ;  /* 0x0000000409047825 */ /* 0x004fcc00078e0204 */
[----:B------:R-:W4:Y:S01]  /*00f0*/  LDG.E R5, desc[UR4][R4.64] ;  /* 0x0000000404057981 */ /* 0x000f22000c1e1900 */
[----:B---3--:R-:W-:Y:S01]  /*0100*/  IMAD.WIDE R6, R9, 0x4, R6 ;  /* 0x0000000409067825 */ /* 0x008fe200078e0206 */
[----:B----4-:R-:W-:-:S05]  /*0110*/  IADD3 R9, PT, PT, R2, R5, RZ ;  /* 0x0000000502097210 */ /* 0x010fca0007ffe0ff */
[----:B------:R-:W-:Y:S01]  /*0120*/  STG.E desc[UR4][R6.64], R9 ;  /* 0x0000000906007986 */ /* 0x000fe2000c101904 */
[----:B------:R-:W-:Y:S05]  /*0130*/  EXIT ;  /* 0x000000000000794d */ /* 0x000fea0003800000 */
.L_x_6:
        /* <DEDUP_REMOVED lines=12> */
.L_x_12:


//--------------------- .nv.shared._Z17multiDeviceKernelPfi --------------------------
	.section	.nv.shared._Z17multiDeviceKernelPfi,"aw",@nobits
	.sectionflags	@""
	.align	16
	.zero		1024


//--------------------- .nv.shared.reserved.0     --------------------------
	.section	.nv.shared.reserved.0,"aw",@nobits
	.weak		__nv_reservedSMEM_offset_0_alias
	.size		__nv_reservedSMEM_offset_0_alias, 0, 64
	.other		__nv_reservedSMEM_offset_0_alias,@"STO_CUDA_RESERVED_SHARED STV_DEFAULT"
__nv_reservedSMEM_offset_0_alias:
	.zero		0
	.zero		64


//--------------------- .nv.shared._Z12matrixKernelPfii --------------------------
	.section	.nv.shared._Z12matrixKernelPfii,"aw",@nobits
	.sectionflags	@""
	.align	16
	.zero		1024


//--------------------- .nv.shared._Z10loopKernelPiii --------------------------
	.section	.nv.shared._Z10loopKernelPiii,"aw",@nobits
	.sectionflags	@""
	.align	16
	.zero		1024


//--------------------- .nv.shared._Z18sharedMemoryKernelPfS_i --------------------------
	.section	.nv.shared._Z18sharedMemoryKernelPfS_i,"aw",@nobits
	.sectionflags	@""
	.align	16
	.zero		1024


//--------------------- .nv.shared._Z17conditionalKernelPiii --------------------------
	.section	.nv.shared._Z17conditionalKernelPiii,"aw",@nobits
	.sectionflags	@""
	.align	16
	.zero		1024


//--------------------- .nv.shared._Z9vectorAddPjS_S_i --------------------------
	.section	.nv.shared._Z9vectorAddPjS_S_i,"aw",@nobits
	.sectionflags	@""
	.align	16
	.zero		1024


//--------------------- .nv.constant0._Z17multiDeviceKernelPfi --------------------------
	.section	.nv.constant0._Z17multiDeviceKernelPfi,"a",@progbits
	.sectionflags	@""
	.align	4
.nv.constant0._Z17multiDeviceKernelPfi:
	.zero		908


//--------------------- .nv.constant0._Z12matrixKernelPfii --------------------------
	.section	.nv.constant0._Z12matrixKernelPfii,"a",@progbits
	.sectionflags	@""
	.align	4
.nv.constant0._Z12matrixKernelPfii:
	.zero		912


//--------------------- .nv.constant0._Z10loopKernelPiii --------------------------
	.section	.nv.constant0._Z10loopKernelPiii,"a",@progbits
	.sectionflags	@""
	.align	4
.nv.constant0._Z10loopKernelPiii:
	.zero		912


//--------------------- .nv.constant0._Z18sharedMemoryKernelPfS_i --------------------------
	.section	.nv.constant0._Z18sharedMemoryKernelPfS_i,"a",@progbits
	.sectionflags	@""
	.align	4
.nv.constant0._Z18sharedMemoryKernelPfS_i:
	.zero		916


//--------------------- .nv.constant0._Z17conditionalKernelPiii --------------------------
	.section	.nv.constant0._Z17conditionalKernelPiii,"a",@progbits
	.sectionflags	@""
	.align	4
.nv.constant0._Z17conditionalKernelPiii:
	.zero		912


//--------------------- .nv.constant0._Z9vectorAddPjS_S_i --------------------------
	.section	.nv.constant0._Z9vectorAddPjS_S_i,"a",@progbits
	.sectionflags	@""
	.align	4
.nv.constant0._Z9vectorAddPjS_S_i:
	.zero		924


//--------------------- SYMBOLS --------------------------

	.type		.nv.reservedSmem.offset0,@object
	.size		.nv.reservedSmem.offset0,0x4
	.type		.nv.reservedSmem.cap,@object
	.size		.nv.reservedSmem.cap,0x4
